	.headerflags	@"EF_CUDA_TEXMODE_UNIFIED EF_CUDA_64BIT_ADDRESS EF_CUDA_ACCELERATORS EF_CUDA_SM90 EF_CUDA_VIRTUAL_SM(EF_CUDA_SM90)"
	.elftype	@"ET_EXEC"


//--------------------- .nv.info                  --------------------------
	.section	.nv.info,"",@"SHT_CUDA_INFO"
	.align	4


	//----- nvinfo : EIATTR_REGCOUNT
	.align		4
        /*0000*/ 	.byte	0x04, 0x2f
        /*0002*/ 	.short	(.L_3 - .L_2)
	.align		4
.L_2:
        /*0004*/ 	.word	index@(triton_poi_fused__native_batch_norm_legit_no_training_24)
        /*0008*/ 	.word	0x00000018


	//----- nvinfo : EIATTR_MIN_STACK_SIZE
	.align		4
.L_3:
        /*000c*/ 	.byte	0x04, 0x12
        /*000e*/ 	.short	(.L_5 - .L_4)
	.align		4
.L_4:
        /*0010*/ 	.word	index@(triton_poi_fused__native_batch_norm_legit_no_training_24)
        /*0014*/ 	.word	0x00000000


	//----- nvinfo : EIATTR_FRAME_SIZE
	.align		4
.L_5:
        /*0018*/ 	.byte	0x04, 0x11
        /*001a*/ 	.short	(.L_7 - .L_6)
	.align		4
.L_6:
        /*001c*/ 	.word	index@(triton_poi_fused__native_batch_norm_legit_no_training_24)
        /*0020*/ 	.word	0x00000000


	//----- nvinfo : EIATTR_MIN_STACK_SIZE
	.align		4
.L_7:
        /*0024*/ 	.byte	0x04, 0x12
        /*0026*/ 	.short	(.L_9 - .L_8)
	.align		4
.L_8:
        /*0028*/ 	.word	index@(triton_poi_fused__native_batch_norm_legit_no_training_24)
        /*002c*/ 	.word	0x00000000
.L_9:


//--------------------- .nv.info.triton_poi_fused__native_batch_norm_legit_no_training_24 --------------------------
	.section	.nv.info.triton_poi_fused__native_batch_norm_legit_no_training_24,"",@"SHT_CUDA_INFO"
	.sectionflags	@""
	.align	4


	//----- nvinfo : EIATTR_CUDA_API_VERSION
	.align		4
        /*0000*/ 	.byte	0x04, 0x37
        /*0002*/ 	.short	(.L_11 - .L_10)
.L_10:
        /*0004*/ 	.word	0x0000007c


	//----- nvinfo : EIATTR_KPARAM_INFO
	.align		4
.L_11:
        /*0008*/ 	.byte	0x04, 0x17
        /*000a*/ 	.short	(.L_13 - .L_12)
.L_12:
        /*000c*/ 	.word	0x00000000
        /*0010*/ 	.short	0x0006
        /*0012*/ 	.short	0x0030
        /*0014*/ 	.byte	0x00, 0xf0, 0x11, 0x00


	//----- nvinfo : EIATTR_KPARAM_INFO
	.align		4
.L_13:
        /*0018*/ 	.byte	0x04, 0x17
        /*001a*/ 	.short	(.L_15 - .L_14)
.L_14:
        /*001c*/ 	.word	0x00000000
        /*0020*/ 	.short	0x0005
        /*0022*/ 	.short	0x0028
        /*0024*/ 	.byte	0x00, 0xf4, 0x21, 0x00


	//----- nvinfo : EIATTR_KPARAM_INFO
	.align		4
.L_15:
        /*0028*/ 	.byte	0x04, 0x17
        /*002a*/ 	.short	(.L_17 - .L_16)
.L_16:
        /*002c*/ 	.word	0x00000000
        /*0030*/ 	.short	0x0004
        /*0032*/ 	.short	0x0020
        /*0034*/ 	.byte	0x00, 0xf4, 0x21, 0x00


	//----- nvinfo : EIATTR_KPARAM_INFO
	.align		4
.L_17:
        /*0038*/ 	.byte	0x04, 0x17
        /*003a*/ 	.short	(.L_19 - .L_18)
.L_18:
        /*003c*/ 	.word	0x00000000
        /*0040*/ 	.short	0x0003
        /*0042*/ 	.short	0x0018
        /*0044*/ 	.byte	0x00, 0xf4, 0x21, 0x00


	//----- nvinfo : EIATTR_KPARAM_INFO
	.align		4
.L_19:
        /*0048*/ 	.byte	0x04, 0x17
        /*004a*/ 	.short	(.L_21 - .L_20)
.L_20:
        /*004c*/ 	.word	0x00000000
        /*0050*/ 	.short	0x0002
        /*0052*/ 	.short	0x0010
        /*0054*/ 	.byte	0x00, 0xf4, 0x21, 0x00


	//----- nvinfo : EIATTR_KPARAM_INFO
	.align		4
.L_21:
        /*0058*/ 	.byte	0x04, 0x17
        /*005a*/ 	.short	(.L_23 - .L_22)
.L_22:
        /*005c*/ 	.word	0x00000000
        /*0060*/ 	.short	0x0001
        /*0062*/ 	.short	0x0008
        /*0064*/ 	.byte	0x00, 0xf4, 0x21, 0x00


	//----- nvinfo : EIATTR_KPARAM_INFO
	.align		4
.L_23:
        /*0068*/ 	.byte	0x04, 0x17
        /*006a*/ 	.short	(.L_25 - .L_24)
.L_24:
        /*006c*/ 	.word	0x00000000
        /*0070*/ 	.short	0x0000
        /*0072*/ 	.short	0x0000
        /*0074*/ 	.byte	0x00, 0xf4, 0x21, 0x00


	//----- nvinfo : EIATTR_SPARSE_MMA_MASK
	.align		4
.L_25:
        /*0078*/ 	.byte	0x03, 0x50
        /*007a*/ 	.short	0x0000


	//----- nvinfo : EIATTR_MAXREG_COUNT
	.align		4
        /*007c*/ 	.byte	0x03, 0x1b
        /*007e*/ 	.short	0x00ff


	//----- nvinfo : EIATTR_EXIT_INSTR_OFFSETS
	.align		4
        /*0080*/ 	.byte	0x04, 0x1c
        /*0082*/ 	.short	(.L_27 - .L_26)


	//   ....[0]....
.L_26:
        /*0084*/ 	.word	0x000003e0


	//   ....[1]....
        /*0088*/ 	.word	0x00000400


	//----- nvinfo : EIATTR_REQNTID
	.align		4
.L_27:
        /*008c*/ 	.byte	0x04, 0x10
        /*008e*/ 	.short	(.L_29 - .L_28)
.L_28:
        /*0090*/ 	.word	0x00000080
        /*0094*/ 	.word	0x00000001
        /*0098*/ 	.word	0x00000001


	//----- nvinfo : EIATTR_CBANK_PARAM_SIZE
	.align		4
.L_29:
        /*009c*/ 	.byte	0x03, 0x19
        /*009e*/ 	.short	0x0034


	//----- nvinfo : EIATTR_PARAM_CBANK
	.align		4
        /*00a0*/ 	.byte	0x04, 0x0a
        /*00a2*/ 	.short	(.L_31 - .L_30)
	.align		4
.L_30:
        /*00a4*/ 	.word	index@(.nv.constant0.triton_poi_fused__native_batch_norm_legit_no_training_24)
        /*00a8*/ 	.short	0x0210
        /*00aa*/ 	.short	0x0034


	//----- nvinfo : EIATTR_SW_WAR
	.align		4
.L_31:
        /*00ac*/ 	.byte	0x04, 0x36
        /*00ae*/ 	.short	(.L_33 - .L_32)
.L_32:
        /*00b0*/ 	.word	0x00000008
.L_33:


//--------------------- .nv.callgraph             --------------------------
	.section	.nv.callgraph,"",@"SHT_CUDA_CALLGRAPH"
	.align	4
	.sectionentsize	8
	.align		4
        /*0000*/ 	.word	0x00000000
	.align		4
        /*0004*/ 	.word	0xffffffff
	.align		4
        /*0008*/ 	.word	0x00000000
	.align		4
        /*000c*/ 	.word	0xfffffffe
	.align		4
        /*0010*/ 	.word	0x00000000
	.align		4
        /*0014*/ 	.word	0xfffffffd
	.align		4
        /*0018*/ 	.word	0x00000000
	.align		4
        /*001c*/ 	.word	0xfffffffc


//--------------------- .nv.constant4             --------------------------
	.section	.nv.constant4,"a",@progbits
	.align	8
	.align		8
.nv.constant4:
        /*0000*/ 	.dword	_$_str
	.align		8
        /*0008*/ 	.dword	_$_str_$_2


//--------------------- .text.triton_poi_fused__native_batch_norm_legit_no_training_24 --------------------------
	.section	.text.triton_poi_fused__native_batch_norm_legit_no_training_24,"ax",@progbits
	.align	128
        .global         triton_poi_fused__native_batch_norm_legit_no_training_24
        .type           triton_poi_fused__native_batch_norm_legit_no_training_24,@function
        .size           triton_poi_fused__native_batch_norm_legit_no_training_24,(.L_x_1 - triton_poi_fused__native_batch_norm_legit_no_training_24)
        .other          triton_poi_fused__native_batch_norm_legit_no_training_24,@"STO_CUDA_ENTRY STV_DEFAULT"
triton_poi_fused__native_batch_norm_legit_no_training_24:
.text.triton_poi_fused__native_batch_norm_legit_no_training_24:
[----:B------:R-:W0:Y:S01]  /*0000*/  LDC R1, c[0x0][0x28] ;  /* 0x00000a00ff017b82 */ /* 0x000e220000000800 */
[----:B------:R-:W1:Y:S01]  /*0010*/  S2R R0, SR_TID.X ;  /* 0x0000000000007919 */ /* 0x000e620000002100 */
[----:B------:R-:W-:-:S06]  /*0020*/  HFMA2.MMA R2, -RZ, RZ, 0, 0 ;  /* 0x00000000ff027435 */ /* 0x000fcc00000001ff */
[----:B------:R-:W2:Y:S01]  /*0030*/  LDC.64 R10, c[0x0][0x220] ;  /* 0x00008800ff0a7b82 */ /* 0x000ea20000000a00 */
[----:B------:R-:W-:Y:S01]  /*0040*/  ULDC.64 UR4, c[0x0][0x208] ;  /* 0x0000820000047ab9 */ /* 0x000fe20000000a00 */
[----:B------:R-:W3:Y:S06]  /*0050*/  S2R R3, SR_CTAID.X ;  /* 0x0000000000037919 */ /* 0x000eec0000002500 */
[----:B------:R-:W4:Y:S08]  /*0060*/  LDC.64 R14, c[0x0][0x210] ;  /* 0x00008400ff0e7b82 */ /* 0x000f300000000a00 */
[----:B------:R-:W5:Y:S08]  /*0070*/  LDC.64 R16, c[0x0][0x218] ;  /* 0x00008600ff107b82 */ /* 0x000f700000000a00 */
[----:B------:R-:W5:Y:S01]  /*0080*/  LDC.64 R18, c[0x0][0x228] ;  /* 0x00008a00ff127b82 */ /* 0x000f620000000a00 */
[----:B-1----:R-:W-:-:S07]  /*0090*/  SHF.L.U32 R0, R0, 0x1, RZ ;  /* 0x0000000100007819 */ /* 0x002fce00000006ff */
[----:B------:R-:W1:Y:S01]  /*00a0*/  LDC.64 R20, c[0x0][0x230] ;  /* 0x00008c00ff147b82 */ /* 0x000e620000000a00 */
[----:B------:R-:W-:-:S04]  /*00b0*/  LOP3.LUT R0, R0, 0xfe, RZ, 0xc0, !PT ;  /* 0x000000fe00007812 */ /* 0x000fc800078ec0ff */
[----:B---3--:R-:W-:-:S04]  /*00c0*/  LEA R3, R3, R0, 0x8 ;  /* 0x0000000003037211 */ /* 0x008fc800078e40ff */
[C---:B------:R-:W-:Y:S01]  /*00d0*/  ISETP.GE.AND P4, PT, R3.reuse, 0x3c00, PT ;  /* 0x00003c000300780c */ /* 0x040fe20003f86270 */
[----:B------:R-:W-:-:S05]  /*00e0*/  IMAD.HI R0, R3, -0x77777777, R2 ;  /* 0x8888888903007827 */ /* 0x000fca00078e0202 */
[----:B------:R-:W-:-:S04]  /*00f0*/  SHF.R.U32.HI R5, RZ, 0x1f, R0 ;  /* 0x0000001fff057819 */ /* 0x000fc80000011600 */
[----:B------:R-:W-:-:S05]  /*0100*/  LEA.HI.SX32 R5, R0, R5, 0x19 ;  /* 0x0000000500057211 */ /* 0x000fca00078fcaff */
[----:B------:R-:W-:Y:S01]  /*0110*/  IMAD R13, R5, -0xf0, R3 ;  /* 0xffffff10050d7824 */ /* 0x000fe200078e0203 */
[----:B------:R-:W-:-:S03]  /*0120*/  CS2R R4, SRZ ;  /* 0x0000000000047805 */ /* 0x000fc6000001ff00 */
[----:B--2---:R-:W-:-:S05]  /*0130*/  IMAD.WIDE R10, R13, 0x4, R10 ;  /* 0x000000040d0a7825 */ /* 0x004fca00078e020a */
[----:B------:R2:W3:Y:S01]  /*0140*/  @!P4 LDG.E.EL.64 R4, desc[UR4][R10.64] ;  /* 0x000000040a04c981 */ /* 0x0004e2000c2e1b00 */
[----:B------:R-:W-:Y:S02]  /*0150*/  CS2R R6, SRZ ;  /* 0x0000000000067805 */ /* 0x000fe4000001ff00 */
[----:B------:R-:W-:Y:S01]  /*0160*/  CS2R R8, SRZ ;  /* 0x0000000000087805 */ /* 0x000fe2000001ff00 */
[----:B----4-:R-:W-:-:S04]  /*0170*/  IMAD.WIDE R14, R3, 0x4, R14 ;  /* 0x00000004030e7825 */ /* 0x010fc800078e020e */
[C---:B-----5:R-:W-:Y:S01]  /*0180*/  IMAD.WIDE R16, R13.reuse, 0x4, R16 ;  /* 0x000000040d107825 */ /* 0x060fe200078e0210 */
[----:B------:R-:W4:Y:S01]  /*0190*/  @!P4 LDG.E.64 R6, desc[UR4][R14.64] ;  /* 0x000000040e06c981 */ /* 0x000f22000c1e1b00 */
[----:B--2---:R-:W-:Y:S02]  /*01a0*/  CS2R R10, SRZ ;  /* 0x00000000000a7805 */ /* 0x004fe4000001ff00 */
[C---:B0-----:R-:W-:Y:S01]  /*01b0*/  IMAD.WIDE R18, R13.reuse, 0x4, R18 ;  /* 0x000000040d127825 */ /* 0x041fe200078e0212 */
[----:B------:R0:W4:Y:S03]  /*01c0*/  @!P4 LDG.E.EL.64 R8, desc[UR4][R16.64] ;  /* 0x000000041008c981 */ /* 0x000126000c2e1b00 */
[----:B-1----:R-:W-:Y:S01]  /*01d0*/  IMAD.WIDE R20, R13, 0x4, R20 ;  /* 0x000000040d147825 */ /* 0x002fe200078e0214 */
[----:B------:R-:W-:-:S04]  /*01e0*/  CS2R R12, SRZ ;  /* 0x00000000000c7805 */ /* 0x000fc8000001ff00 */
[----:B------:R-:W2:Y:S04]  /*01f0*/  @!P4 LDG.E.EL.64 R10, desc[UR4][R20.64] ;  /* 0x00000004140ac981 */ /* 0x000ea8000c2e1b00 */
[----:B------:R-:W2:Y:S01]  /*0200*/  @!P4 LDG.E.EL.64 R12, desc[UR4][R18.64] ;  /* 0x00000004120cc981 */ /* 0x000ea2000c2e1b00 */
[----:B0-----:R-:W-:Y:S01]  /*0210*/  MOV R17, 0x3e800000 ;  /* 0x3e80000000117802 */ /* 0x001fe20000000f00 */
[----:B---3--:R-:W-:Y:S01]  /*0220*/  FADD R4, R4, 0.0010000000474974513054 ;  /* 0x3a83126f04047421 */ /* 0x008fe20000000000 */
[----:B------:R-:W-:-:S03]  /*0230*/  FADD R0, R5, 0.0010000000474974513054 ;  /* 0x3a83126f05007421 */ /* 0x000fc60000000000 */
[----:B------:R0:W1:Y:S08]  /*0240*/  MUFU.SQRT R2, R4 ;  /* 0x0000000400027308 */ /* 0x0000700000002000 */
[----:B------:R-:W3:Y:S01]  /*0250*/  MUFU.SQRT R14, R0 ;  /* 0x00000000000e7308 */ /* 0x000ee20000002000 */
[----:B0-----:R-:W0:Y:S01]  /*0260*/  LDC.64 R4, c[0x0][0x238] ;  /* 0x00008e00ff047b82 */ /* 0x001e220000000a00 */
[----:B-1----:R-:W-:-:S02]  /*0270*/  FSETP.GT.AND P0, PT, R2, 8.50705917302346158658e+37, PT ;  /* 0x7e8000000200780b */ /* 0x002fc40003f04000 */
[----:B------:R-:W-:Y:S02]  /*0280*/  FSETP.GEU.AND P2, PT, R2, 1.175494350822287508e-38, PT ;  /* 0x008000000200780b */ /* 0x000fe40003f4e000 */
[C---:B---3--:R-:W-:Y:S02]  /*0290*/  FSETP.GT.AND P1, PT, R14.reuse, 8.50705917302346158658e+37, PT ;  /* 0x7e8000000e00780b */ /* 0x048fe40003f24000 */
[----:B------:R-:W-:-:S07]  /*02a0*/  FSETP.GEU.AND P3, PT, R14, 1.175494350822287508e-38, PT ;  /* 0x008000000e00780b */ /* 0x000fce0003f6e000 */
[----:B------:R-:W-:-:S04]  /*02b0*/  @P0 FMUL R2, R2, 0.25 ;  /* 0x3e80000002020820 */ /* 0x000fc80000400000 */
[----:B------:R-:W-:Y:S01]  /*02c0*/  @!P2 FMUL R2, R2, 16777216 ;  /* 0x4b8000000202a820 */ /* 0x000fe20000400000 */
[----:B------:R-:W-:-:S04]  /*02d0*/  @P1 FMUL R14, R14, 0.25 ;  /* 0x3e8000000e0e1820 */ /* 0x000fc80000400000 */
[----:B------:R-:W-:Y:S01]  /*02e0*/  @!P3 FMUL R14, R14, 16777216 ;  /* 0x4b8000000e0eb820 */ /* 0x000fe20000400000 */
[----:B------:R-:W1:Y:S01]  /*02f0*/  MUFU.RCP R2, R2 ;  /* 0x0000000200027308 */ /* 0x000e620000001000 */
[----:B------:R-:W-:-:S07]  /*0300*/  FSEL R15, R17, 1, P0 ;  /* 0x3f800000110f7808 */ /* 0x000fce0000000000 */
[----:B------:R-:W3:Y:S01]  /*0310*/  MUFU.RCP R14, R14 ;  /* 0x0000000e000e7308 */ /* 0x000ee20000001000 */
[----:B------:R-:W-:Y:S01]  /*0320*/  FSEL R17, R17, 1, P1 ;  /* 0x3f80000011117808 */ /* 0x000fe20000800000 */
[----:B------:R-:W-:-:S04]  /*0330*/  @!P2 FMUL R15, R15, 16777216 ;  /* 0x4b8000000f0fa820 */ /* 0x000fc80000400000 */
[----:B------:R-:W-:Y:S01]  /*0340*/  @!P3 FMUL R17, R17, 16777216 ;  /* 0x4b8000001111b820 */ /* 0x000fe20000400000 */
[----:B----4-:R-:W-:Y:S01]  /*0350*/  FADD R7, -R9, R7 ;  /* 0x0000000709077221 */ /* 0x010fe20000000100 */
[----:B------:R-:W-:Y:S01]  /*0360*/  FADD R6, -R8, R6 ;  /* 0x0000000608067221 */ /* 0x000fe20000000100 */
[----:B-1----:R-:W-:Y:S01]  /*0370*/  FMUL R15, R2, R15 ;  /* 0x0000000f020f7220 */ /* 0x002fe20000400000 */
[----:B---3--:R-:W-:-:S03]  /*0380*/  FMUL R0, R14, R17 ;  /* 0x000000110e007220 */ /* 0x008fc60000400000 */
[----:B------:R-:W-:Y:S01]  /*0390*/  FMUL R15, R6, R15 ;  /* 0x0000000f060f7220 */ /* 0x000fe20000400000 */
[----:B------:R-:W-:Y:S01]  /*03a0*/  FMUL R0, R7, R0 ;  /* 0x0000000007007220 */ /* 0x000fe20000400000 */
[----:B0-----:R-:W-:-:S04]  /*03b0*/  IMAD.WIDE R4, R3, 0x4, R4 ;  /* 0x0000000403047825 */ /* 0x001fc800078e0204 */
[----:B--2---:R-:W-:Y:S01]  /*03c0*/  FFMA R10, R15, R12, R10 ;  /* 0x0000000c0f0a7223 */ /* 0x004fe2000000000a */
[----:B------:R-:W-:Y:S01]  /*03d0*/  FFMA R11, R0, R13, R11 ;  /* 0x0000000d000b7223 */ /* 0x000fe2000000000b */
[----:B------:R-:W-:Y:S06]  /*03e0*/  @P4 EXIT ;  /* 0x000000000000494d */ /* 0x000fec0003800000 */
[----:B------:R-:W-:Y:S01]  /*03f0*/  STG.E.64 desc[UR4][R4.64], R10 ;  /* 0x0000000a04007986 */ /* 0x000fe2000c101b04 */
[----:B------:R-:W-:Y:S05]  /*0400*/  EXIT ;  /* 0x000000000000794d */ /* 0x000fea0003800000 */
.L_x_0:
[----:B------:R-:W-:-:S00]  /*0410*/  BRA `(.L_x_0) ;  /* 0xfffffffc00fc7947 */ /* 0x000fc0000383ffff */
[----:B------:R-:W-:-:S00]  /*0420*/  NOP ;  /* 0x0000000000007918 */ /* 0x000fc00000000000 */
        /* <DEDUP_REMOVED lines=13> */
.L_x_1:


//--------------------- .nv.global.init           --------------------------
	.section	.nv.global.init,"aw",@progbits
.nv.global.init:
	.type		_$_str,@object
	.size		_$_str,(_$_str_$_2 - _$_str)
_$_str:
        /*0000*/ 	.byte	0x5f, 0x5f, 0x43, 0x55, 0x44, 0x41, 0x5f, 0x46, 0x54, 0x5a, 0x00
	.type		_$_str_$_2,@object
	.size		_$_str_$_2,(.L_1 - _$_str_$_2)
_$_str_$_2:
        /*000b*/ 	.byte	0x5f, 0x5f, 0x43, 0x55, 0x44, 0x41, 0x5f, 0x50, 0x52, 0x45, 0x43, 0x5f, 0x53, 0x51, 0x52, 0x54
        /*001b*/ 	.byte	0x00
.L_1:


//--------------------- .nv.constant0.triton_poi_fused__native_batch_norm_legit_no_training_24 --------------------------
	.section	.nv.constant0.triton_poi_fused__native_batch_norm_legit_no_training_24,"a",@progbits
	.sectionflags	@""
	.align	4
.nv.constant0.triton_poi_fused__native_batch_norm_legit_no_training_24:
	.zero		580
